//
// Generated by NVIDIA NVVM Compiler
//
// Compiler Build ID: CL-36424714
// Cuda compilation tools, release 13.0, V13.0.88
// Based on NVVM 20.0.0
//

.version 9.0
.target sm_100
.address_size 64

	// .globl	_Z10cuda_hellov
.extern .func  (.param .b32 func_retval0) vprintf
(
	.param .b64 vprintf_param_0,
	.param .b64 vprintf_param_1
)
;
.global .align 1 .b8 $str[22] = {72, 101, 108, 108, 111, 44, 32, 73, 39, 109, 32, 111, 110, 32, 116, 104, 101, 32, 103, 112, 117};

.visible .entry _Z10cuda_hellov()
{
	.reg .b32 	%r<3>;
	.reg .b64 	%rd<3>;

	mov.u64 	%rd1, $str;
	cvta.global.u64 	%rd2, %rd1;
	{ // callseq 0, 0
	.param .b64 param0;
	st.param.b64 	[param0], %rd2;
	.param .b64 param1;
	st.param.b64 	[param1], 0;
	.param .b32 retval0;
	call.uni (retval0), 
	vprintf, 
	(
	param0, 
	param1
	);
	ld.param.b32 	%r1, [retval0];
	} // callseq 0
	ret;

}
	// .globl	_Z9vectoraddPfS_S_i
.visible .entry _Z9vectoraddPfS_S_i(
	.param .u64 .ptr .align 1 _Z9vectoraddPfS_S_i_param_0,
	.param .u64 .ptr .align 1 _Z9vectoraddPfS_S_i_param_1,
	.param .u64 .ptr .align 1 _Z9vectoraddPfS_S_i_param_2,
	.param .u32 _Z9vectoraddPfS_S_i_param_3
)
{
	.reg .pred 	%p<10>;
	.reg .b32 	%r<23>;
	.reg .b32 	%f<88>;
	.reg .b64 	%rd<40>;

	ld.param.u64 	%rd22, [_Z9vectoraddPfS_S_i_param_0];
	ld.param.u64 	%rd23, [_Z9vectoraddPfS_S_i_param_1];
	ld.param.u64 	%rd24, [_Z9vectoraddPfS_S_i_param_2];
	ld.param.u32 	%r16, [_Z9vectoraddPfS_S_i_param_3];
	cvta.to.global.u64 	%rd1, %rd22;
	cvta.to.global.u64 	%rd2, %rd24;
	cvta.to.global.u64 	%rd3, %rd23;
	setp.lt.s32 	%p1, %r16, 1;
	@%p1 bra 	$L__BB1_13;
	and.b32  	%r1, %r16, 15;
	setp.lt.u32 	%p2, %r16, 16;
	mov.b32 	%r20, 0;
	@%p2 bra 	$L__BB1_4;
	and.b32  	%r20, %r16, 2147483632;
	neg.s32 	%r18, %r20;
	add.s64 	%rd36, %rd3, 32;
	add.s64 	%rd35, %rd2, 32;
	add.s64 	%rd34, %rd1, 32;
$L__BB1_3:
	.pragma "nounroll";
	ld.global.f32 	%f1, [%rd36+-32];
	ld.global.f32 	%f2, [%rd35+-32];
	add.f32 	%f3, %f1, %f2;
	st.global.f32 	[%rd34+-32], %f3;
	ld.global.f32 	%f4, [%rd36+-28];
	ld.global.f32 	%f5, [%rd35+-28];
	add.f32 	%f6, %f4, %f5;
	st.global.f32 	[%rd34+-28], %f6;
	ld.global.f32 	%f7, [%rd36+-24];
	ld.global.f32 	%f8, [%rd35+-24];
	add.f32 	%f9, %f7, %f8;
	st.global.f32 	[%rd34+-24], %f9;
	ld.global.f32 	%f10, [%rd36+-20];
	ld.global.f32 	%f11, [%rd35+-20];
	add.f32 	%f12, %f10, %f11;
	st.global.f32 	[%rd34+-20], %f12;
	ld.global.f32 	%f13, [%rd36+-16];
	ld.global.f32 	%f14, [%rd35+-16];
	add.f32 	%f15, %f13, %f14;
	st.global.f32 	[%rd34+-16], %f15;
	ld.global.f32 	%f16, [%rd36+-12];
	ld.global.f32 	%f17, [%rd35+-12];
	add.f32 	%f18, %f16, %f17;
	st.global.f32 	[%rd34+-12], %f18;
	ld.global.f32 	%f19, [%rd36+-8];
	ld.global.f32 	%f20, [%rd35+-8];
	add.f32 	%f21, %f19, %f20;
	st.global.f32 	[%rd34+-8], %f21;
	ld.global.f32 	%f22, [%rd36+-4];
	ld.global.f32 	%f23, [%rd35+-4];
	add.f32 	%f24, %f22, %f23;
	st.global.f32 	[%rd34+-4], %f24;
	ld.global.f32 	%f25, [%rd36];
	ld.global.f32 	%f26, [%rd35];
	add.f32 	%f27, %f25, %f26;
	st.global.f32 	[%rd34], %f27;
	ld.global.f32 	%f28, [%rd36+4];
	ld.global.f32 	%f29, [%rd35+4];
	add.f32 	%f30, %f28, %f29;
	st.global.f32 	[%rd34+4], %f30;
	ld.global.f32 	%f31, [%rd36+8];
	ld.global.f32 	%f32, [%rd35+8];
	add.f32 	%f33, %f31, %f32;
	st.global.f32 	[%rd34+8], %f33;
	ld.global.f32 	%f34, [%rd36+12];
	ld.global.f32 	%f35, [%rd35+12];
	add.f32 	%f36, %f34, %f35;
	st.global.f32 	[%rd34+12], %f36;
	ld.global.f32 	%f37, [%rd36+16];
	ld.global.f32 	%f38, [%rd35+16];
	add.f32 	%f39, %f37, %f38;
	st.global.f32 	[%rd34+16], %f39;
	ld.global.f32 	%f40, [%rd36+20];
	ld.global.f32 	%f41, [%rd35+20];
	add.f32 	%f42, %f40, %f41;
	st.global.f32 	[%rd34+20], %f42;
	ld.global.f32 	%f43, [%rd36+24];
	ld.global.f32 	%f44, [%rd35+24];
	add.f32 	%f45, %f43, %f44;
	st.global.f32 	[%rd34+24], %f45;
	ld.global.f32 	%f46, [%rd36+28];
	ld.global.f32 	%f47, [%rd35+28];
	add.f32 	%f48, %f46, %f47;
	st.global.f32 	[%rd34+28], %f48;
	add.s32 	%r18, %r18, 16;
	add.s64 	%rd36, %rd36, 64;
	add.s64 	%rd35, %rd35, 64;
	add.s64 	%rd34, %rd34, 64;
	setp.ne.s32 	%p3, %r18, 0;
	@%p3 bra 	$L__BB1_3;
$L__BB1_4:
	setp.eq.s32 	%p4, %r1, 0;
	@%p4 bra 	$L__BB1_13;
	and.b32  	%r7, %r16, 7;
	setp.lt.u32 	%p5, %r1, 8;
	@%p5 bra 	$L__BB1_7;
	mul.wide.u32 	%rd25, %r20, 4;
	add.s64 	%rd26, %rd3, %rd25;
	ld.global.f32 	%f49, [%rd26];
	add.s64 	%rd27, %rd2, %rd25;
	ld.global.f32 	%f50, [%rd27];
	add.f32 	%f51, %f49, %f50;
	add.s64 	%rd28, %rd1, %rd25;
	st.global.f32 	[%rd28], %f51;
	ld.global.f32 	%f52, [%rd26+4];
	ld.global.f32 	%f53, [%rd27+4];
	add.f32 	%f54, %f52, %f53;
	st.global.f32 	[%rd28+4], %f54;
	ld.global.f32 	%f55, [%rd26+8];
	ld.global.f32 	%f56, [%rd27+8];
	add.f32 	%f57, %f55, %f56;
	st.global.f32 	[%rd28+8], %f57;
	ld.global.f32 	%f58, [%rd26+12];
	ld.global.f32 	%f59, [%rd27+12];
	add.f32 	%f60, %f58, %f59;
	st.global.f32 	[%rd28+12], %f60;
	ld.global.f32 	%f61, [%rd26+16];
	ld.global.f32 	%f62, [%rd27+16];
	add.f32 	%f63, %f61, %f62;
	st.global.f32 	[%rd28+16], %f63;
	ld.global.f32 	%f64, [%rd26+20];
	ld.global.f32 	%f65, [%rd27+20];
	add.f32 	%f66, %f64, %f65;
	st.global.f32 	[%rd28+20], %f66;
	ld.global.f32 	%f67, [%rd26+24];
	ld.global.f32 	%f68, [%rd27+24];
	add.f32 	%f69, %f67, %f68;
	st.global.f32 	[%rd28+24], %f69;
	ld.global.f32 	%f70, [%rd26+28];
	ld.global.f32 	%f71, [%rd27+28];
	add.f32 	%f72, %f70, %f71;
	st.global.f32 	[%rd28+28], %f72;
	add.s32 	%r20, %r20, 8;
$L__BB1_7:
	setp.eq.s32 	%p6, %r7, 0;
	@%p6 bra 	$L__BB1_13;
	and.b32  	%r10, %r16, 3;
	setp.lt.u32 	%p7, %r7, 4;
	@%p7 bra 	$L__BB1_10;
	mul.wide.u32 	%rd29, %r20, 4;
	add.s64 	%rd30, %rd3, %rd29;
	ld.global.f32 	%f73, [%rd30];
	add.s64 	%rd31, %rd2, %rd29;
	ld.global.f32 	%f74, [%rd31];
	add.f32 	%f75, %f73, %f74;
	add.s64 	%rd32, %rd1, %rd29;
	st.global.f32 	[%rd32], %f75;
	ld.global.f32 	%f76, [%rd30+4];
	ld.global.f32 	%f77, [%rd31+4];
	add.f32 	%f78, %f76, %f77;
	st.global.f32 	[%rd32+4], %f78;
	ld.global.f32 	%f79, [%rd30+8];
	ld.global.f32 	%f80, [%rd31+8];
	add.f32 	%f81, %f79, %f80;
	st.global.f32 	[%rd32+8], %f81;
	ld.global.f32 	%f82, [%rd30+12];
	ld.global.f32 	%f83, [%rd31+12];
	add.f32 	%f84, %f82, %f83;
	st.global.f32 	[%rd32+12], %f84;
	add.s32 	%r20, %r20, 4;
$L__BB1_10:
	setp.eq.s32 	%p8, %r10, 0;
	@%p8 bra 	$L__BB1_13;
	mul.wide.u32 	%rd33, %r20, 4;
	add.s64 	%rd39, %rd1, %rd33;
	add.s64 	%rd38, %rd2, %rd33;
	add.s64 	%rd37, %rd3, %rd33;
	neg.s32 	%r22, %r10;
$L__BB1_12:
	.pragma "nounroll";
	ld.global.f32 	%f85, [%rd37];
	ld.global.f32 	%f86, [%rd38];
	add.f32 	%f87, %f85, %f86;
	st.global.f32 	[%rd39], %f87;
	add.s64 	%rd39, %rd39, 4;
	add.s64 	%rd38, %rd38, 4;
	add.s64 	%rd37, %rd37, 4;
	add.s32 	%r22, %r22, 1;
	setp.ne.s32 	%p9, %r22, 0;
	@%p9 bra 	$L__BB1_12;
$L__BB1_13:
	ret;

}
	// .globl	_Z13parallel_addBPfS_S_
.visible .entry _Z13parallel_addBPfS_S_(
	.param .u64 .ptr .align 1 _Z13parallel_addBPfS_S__param_0,
	.param .u64 .ptr .align 1 _Z13parallel_addBPfS_S__param_1,
	.param .u64 .ptr .align 1 _Z13parallel_addBPfS_S__param_2
)
{
	.reg .b32 	%r<3>;
	.reg .b32 	%f<4>;
	.reg .b64 	%rd<12>;

	ld.param.u64 	%rd1, [_Z13parallel_addBPfS_S__param_0];
	ld.param.u64 	%rd2, [_Z13parallel_addBPfS_S__param_1];
	ld.param.u64 	%rd3, [_Z13parallel_addBPfS_S__param_2];
	cvta.to.global.u64 	%rd4, %rd1;
	cvta.to.global.u64 	%rd5, %rd3;
	cvta.to.global.u64 	%rd6, %rd2;
	mov.u32 	%r1, %ctaid.x;
	mul.wide.u32 	%rd7, %r1, 4;
	add.s64 	%rd8, %rd6, %rd7;
	ld.global.f32 	%f1, [%rd8];
	add.s64 	%rd9, %rd5, %rd7;
	ld.global.f32 	%f2, [%rd9];
	add.f32 	%f3, %f1, %f2;
	mov.u32 	%r2, %tid.x;
	mul.wide.u32 	%rd10, %r2, 4;
	add.s64 	%rd11, %rd4, %rd10;
	st.global.f32 	[%rd11], %f3;
	ret;

}
	// .globl	_Z13parallel_addTPfS_S_
.visible .entry _Z13parallel_addTPfS_S_(
	.param .u64 .ptr .align 1 _Z13parallel_addTPfS_S__param_0,
	.param .u64 .ptr .align 1 _Z13parallel_addTPfS_S__param_1,
	.param .u64 .ptr .align 1 _Z13parallel_addTPfS_S__param_2
)
{
	.reg .b32 	%r<2>;
	.reg .b32 	%f<4>;
	.reg .b64 	%rd<11>;

	ld.param.u64 	%rd1, [_Z13parallel_addTPfS_S__param_0];
	ld.param.u64 	%rd2, [_Z13parallel_addTPfS_S__param_1];
	ld.param.u64 	%rd3, [_Z13parallel_addTPfS_S__param_2];
	cvta.to.global.u64 	%rd4, %rd1;
	cvta.to.global.u64 	%rd5, %rd3;
	cvta.to.global.u64 	%rd6, %rd2;
	mov.u32 	%r1, %tid.x;
	mul.wide.u32 	%rd7, %r1, 4;
	add.s64 	%rd8, %rd6, %rd7;
	ld.global.f32 	%f1, [%rd8];
	add.s64 	%rd9, %rd5, %rd7;
	ld.global.f32 	%f2, [%rd9];
	add.f32 	%f3, %f1, %f2;
	add.s64 	%rd10, %rd4, %rd7;
	st.global.f32 	[%rd10], %f3;
	ret;

}
	// .globl	_Z12parallel_addPfS_S_i
.visible .entry _Z12parallel_addPfS_S_i(
	.param .u64 .ptr .align 1 _Z12parallel_addPfS_S_i_param_0,
	.param .u64 .ptr .align 1 _Z12parallel_addPfS_S_i_param_1,
	.param .u64 .ptr .align 1 _Z12parallel_addPfS_S_i_param_2,
	.param .u32 _Z12parallel_addPfS_S_i_param_3
)
{
	.reg .b32 	%r<5>;
	.reg .b32 	%f<4>;
	.reg .b64 	%rd<11>;

	ld.param.u64 	%rd1, [_Z12parallel_addPfS_S_i_param_0];
	ld.param.u64 	%rd2, [_Z12parallel_addPfS_S_i_param_1];
	ld.param.u64 	%rd3, [_Z12parallel_addPfS_S_i_param_2];
	cvta.to.global.u64 	%rd4, %rd1;
	cvta.to.global.u64 	%rd5, %rd3;
	cvta.to.global.u64 	%rd6, %rd2;
	mov.u32 	%r1, %tid.x;
	mov.u32 	%r2, %ctaid.x;
	mov.u32 	%r3, %ntid.x;
	mad.lo.s32 	%r4, %r2, %r3, %r1;
	mul.wide.s32 	%rd7, %r4, 4;
	add.s64 	%rd8, %rd6, %rd7;
	ld.global.f32 	%f1, [%rd8];
	add.s64 	%rd9, %rd5, %rd7;
	ld.global.f32 	%f2, [%rd9];
	add.f32 	%f3, %f1, %f2;
	add.s64 	%rd10, %rd4, %rd7;
	st.global.f32 	[%rd10], %f3;
	ret;

}


// ===== COMPILED SASS (sm_100) =====

	.target	sm_100

	.elftype	@"ET_EXEC"


//--------------------- .note.nv.tkinfo           --------------------------
	.section	.note.nv.tkinfo,"",@"SHT_NOTE"
	.sectionflags	@"SHF_NOTE_NV_TKINFO"
	.tkinfo
        /*0018*/ 	.word	0x00000002
        /*0030*/ 	.string	""
        /*0030*/ 	.string	"ptxas"
        /*0030*/ 	.string	"Cuda compilation tools, release 13.0, V13.0.88"
        /*0030*/ 	.string	"Build cuda_13.0.r13.0/compiler.36424714_0"
        /*0030*/ 	.string	"-arch sm_100 -m 64 "



//--------------------- .note.nv.cuinfo           --------------------------
	.section	.note.nv.cuinfo,"",@"SHT_NOTE"
	.sectionflags	@"SHF_NOTE_NV_CUINFO"
        /*0018*/ 	.short	0x0002
        /*001a*/ 	.short	0x0064
        /*001c*/ 	.short	0x0082
	.zero		2


//--------------------- .nv.info                  --------------------------
	.section	.nv.info,"",@"SHT_CUDA_INFO"
	.align	4


	//----- nvinfo : EIATTR_REGCOUNT
	.align		4
        /*0000*/ 	.byte	0x04, 0x2f
        /*0002*/ 	.short	(.L_2 - .L_1)
	.align		4
.L_1:
        /*0004*/ 	.word	index@(_Z10cuda_hellov)
        /*0008*/ 	.word	0x00000018


	//----- nvinfo : EIATTR_FRAME_SIZE
	.align		4
.L_2:
        /*000c*/ 	.byte	0x04, 0x11
        /*000e*/ 	.short	(.L_4 - .L_3)
	.align		4
.L_3:
        /*0010*/ 	.word	index@(_Z10cuda_hellov)
        /*0014*/ 	.word	0x00000000


	//----- nvinfo : EIATTR_REGCOUNT
	.align		4
.L_4:
        /*0018*/ 	.byte	0x04, 0x2f
        /*001a*/ 	.short	(.L_6 - .L_5)
	.align		4
.L_5:
        /*001c*/ 	.word	index@(_Z9vectoraddPfS_S_i)
        /*0020*/ 	.word	0x00000014


	//----- nvinfo : EIATTR_FRAME_SIZE
	.align		4
.L_6:
        /*0024*/ 	.byte	0x04, 0x11
        /*0026*/ 	.short	(.L_8 - .L_7)
	.align		4
.L_7:
        /*0028*/ 	.word	index@(_Z9vectoraddPfS_S_i)
        /*002c*/ 	.word	0x00000000


	//----- nvinfo : EIATTR_REGCOUNT
	.align		4
.L_8:
        /*0030*/ 	.byte	0x04, 0x2f
        /*0032*/ 	.short	(.L_10 - .L_9)
	.align		4
.L_9:
        /*0034*/ 	.word	index@(_Z13parallel_addBPfS_S_)
        /*0038*/ 	.word	0x0000000c


	//----- nvinfo : EIATTR_FRAME_SIZE
	.align		4
.L_10:
        /*003c*/ 	.byte	0x04, 0x11
        /*003e*/ 	.short	(.L_12 - .L_11)
	.align		4
.L_11:
        /*0040*/ 	.word	index@(_Z13parallel_addBPfS_S_)
        /*0044*/ 	.word	0x00000000


	//----- nvinfo : EIATTR_REGCOUNT
	.align		4
.L_12:
        /*0048*/ 	.byte	0x04, 0x2f
        /*004a*/ 	.short	(.L_14 - .L_13)
	.align		4
.L_13:
        /*004c*/ 	.word	index@(_Z13parallel_addTPfS_S_)
        /*0050*/ 	.word	0x0000000c


	//----- nvinfo : EIATTR_FRAME_SIZE
	.align		4
.L_14:
        /*0054*/ 	.byte	0x04, 0x11
        /*0056*/ 	.short	(.L_16 - .L_15)
	.align		4
.L_15:
        /*0058*/ 	.word	index@(_Z13parallel_addTPfS_S_)
        /*005c*/ 	.word	0x00000000


	//----- nvinfo : EIATTR_REGCOUNT
	.align		4
.L_16:
        /*0060*/ 	.byte	0x04, 0x2f
        /*0062*/ 	.short	(.L_18 - .L_17)
	.align		4
.L_17:
        /*0064*/ 	.word	index@(_Z12parallel_addPfS_S_i)
        /*0068*/ 	.word	0x0000000c


	//----- nvinfo : EIATTR_FRAME_SIZE
	.align		4
.L_18:
        /*006c*/ 	.byte	0x04, 0x11
        /*006e*/ 	.short	(.L_20 - .L_19)
	.align		4
.L_19:
        /*0070*/ 	.word	index@(_Z12parallel_addPfS_S_i)
        /*0074*/ 	.word	0x00000000


	//----- nvinfo : EIATTR_MIN_STACK_SIZE
	.align		4
.L_20:
        /*0078*/ 	.byte	0x04, 0x12
        /*007a*/ 	.short	(.L_22 - .L_21)
	.align		4
.L_21:
        /*007c*/ 	.word	index@(_Z12parallel_addPfS_S_i)
        /*0080*/ 	.word	0x00000000


	//----- nvinfo : EIATTR_MIN_STACK_SIZE
	.align		4
.L_22:
        /*0084*/ 	.byte	0x04, 0x12
        /*0086*/ 	.short	(.L_24 - .L_23)
	.align		4
.L_23:
        /*0088*/ 	.word	index@(_Z13parallel_addTPfS_S_)
        /*008c*/ 	.word	0x00000000


	//----- nvinfo : EIATTR_MIN_STACK_SIZE
	.align		4
.L_24:
        /*0090*/ 	.byte	0x04, 0x12
        /*0092*/ 	.short	(.L_26 - .L_25)
	.align		4
.L_25:
        /*0094*/ 	.word	index@(_Z13parallel_addBPfS_S_)
        /*0098*/ 	.word	0x00000000


	//----- nvinfo : EIATTR_MIN_STACK_SIZE
	.align		4
.L_26:
        /*009c*/ 	.byte	0x04, 0x12
        /*009e*/ 	.short	(.L_28 - .L_27)
	.align		4
.L_27:
        /*00a0*/ 	.word	index@(_Z9vectoraddPfS_S_i)
        /*00a4*/ 	.word	0x00000000


	//----- nvinfo : EIATTR_MIN_STACK_SIZE
	.align		4
.L_28:
        /*00a8*/ 	.byte	0x04, 0x12
        /*00aa*/ 	.short	(.L_30 - .L_29)
	.align		4
.L_29:
        /*00ac*/ 	.word	index@(_Z10cuda_hellov)
        /*00b0*/ 	.word	0x00000000
.L_30:


//--------------------- .nv.compat                --------------------------
	.section	.nv.compat,"",@"SHT_CUDA_COMPAT_INFO"
	.align	4
        /*0000*/ 	.byte	0x02, 0x09, 0x00, 0x00, 0x02, 0x02, 0x01, 0x00, 0x02, 0x05, 0x05, 0x00, 0x03, 0x07, 0x01, 0x01
        /*0010*/ 	.byte	0x02, 0x03, 0x00, 0x00, 0x02, 0x06, 0x01, 0x00, 0x04, 0x0b, 0x08, 0x00, 0x09, 0x00, 0x00, 0x00
        /*0020*/ 	.byte	0x00, 0x00, 0x00, 0x00


//--------------------- .nv.info._Z12parallel_addPfS_S_i --------------------------
	.section	.nv.info._Z12parallel_addPfS_S_i,"",@"SHT_CUDA_INFO"
	.sectionflags	@""
	.align	4


	//----- nvinfo : EIATTR_CUDA_API_VERSION
	.align		4
        /*0000*/ 	.byte	0x04, 0x37
        /*0002*/ 	.short	(.L_32 - .L_31)
.L_31:
        /*0004*/ 	.word	0x00000082


	//----- nvinfo : EIATTR_KPARAM_INFO
	.align		4
.L_32:
        /*0008*/ 	.byte	0x04, 0x17
        /*000a*/ 	.short	(.L_34 - .L_33)
.L_33:
        /*000c*/ 	.word	0x00000000
        /*0010*/ 	.short	0x0003
        /*0012*/ 	.short	0x0018
        /*0014*/ 	.byte	0x00, 0xf0, 0x11, 0x00


	//----- nvinfo : EIATTR_KPARAM_INFO
	.align		4
.L_34:
        /*0018*/ 	.byte	0x04, 0x17
        /*001a*/ 	.short	(.L_36 - .L_35)
.L_35:
        /*001c*/ 	.word	0x00000000
        /*0020*/ 	.short	0x0002
        /*0022*/ 	.short	0x0010
        /*0024*/ 	.byte	0x00, 0xf5, 0x21, 0x00


	//----- nvinfo : EIATTR_KPARAM_INFO
	.align		4
.L_36:
        /*0028*/ 	.byte	0x04, 0x17
        /*002a*/ 	.short	(.L_38 - .L_37)
.L_37:
        /*002c*/ 	.word	0x00000000
        /*0030*/ 	.short	0x0001
        /*0032*/ 	.short	0x0008
        /*0034*/ 	.byte	0x00, 0xf5, 0x21, 0x00


	//----- nvinfo : EIATTR_KPARAM_INFO
	.align		4
.L_38:
        /*0038*/ 	.byte	0x04, 0x17
        /*003a*/ 	.short	(.L_40 - .L_39)
.L_39:
        /*003c*/ 	.word	0x00000000
        /*0040*/ 	.short	0x0000
        /*0042*/ 	.short	0x0000
        /*0044*/ 	.byte	0x00, 0xf5, 0x21, 0x00


	//----- nvinfo : EIATTR_SPARSE_MMA_MASK
	.align		4
.L_40:
        /*0048*/ 	.byte	0x03, 0x50
        /*004a*/ 	.short	0x0000


	//----- nvinfo : EIATTR_MAXREG_COUNT
	.align		4
        /*004c*/ 	.byte	0x03, 0x1b
        /*004e*/ 	.short	0x00ff


	//----- nvinfo : EIATTR_MERCURY_ISA_VERSION
	.align		4
        /*0050*/ 	.byte	0x03, 0x5f
        /*0052*/ 	.short	0x0101


	//----- nvinfo : EIATTR_VRC_CTA_INIT_COUNT
	.align		4
        /*0054*/ 	.byte	0x02, 0x4a
	.zero		1
	.zero		1


	//----- nvinfo : EIATTR_EXIT_INSTR_OFFSETS
	.align		4
        /*0058*/ 	.byte	0x04, 0x1c
        /*005a*/ 	.short	(.L_42 - .L_41)


	//   ....[0]....
.L_41:
        /*005c*/ 	.word	0x00000100


	//----- nvinfo : EIATTR_CBANK_PARAM_SIZE
	.align		4
.L_42:
        /*0060*/ 	.byte	0x03, 0x19
        /*0062*/ 	.short	0x001c


	//----- nvinfo : EIATTR_PARAM_CBANK
	.align		4
        /*0064*/ 	.byte	0x04, 0x0a
        /*0066*/ 	.short	(.L_44 - .L_43)
	.align		4
.L_43:
        /*0068*/ 	.word	index@(.nv.constant0._Z12parallel_addPfS_S_i)
        /*006c*/ 	.short	0x0380
        /*006e*/ 	.short	0x001c


	//----- nvinfo : EIATTR_SW_WAR
	.align		4
.L_44:
        /*0070*/ 	.byte	0x04, 0x36
        /*0072*/ 	.short	(.L_46 - .L_45)
.L_45:
        /*0074*/ 	.word	0x00000008
.L_46:


//--------------------- .nv.info._Z13parallel_addTPfS_S_ --------------------------
	.section	.nv.info._Z13parallel_addTPfS_S_,"",@"SHT_CUDA_INFO"
	.sectionflags	@""
	.align	4


	//----- nvinfo : EIATTR_CUDA_API_VERSION
	.align		4
        /*0000*/ 	.byte	0x04, 0x37
        /*0002*/ 	.short	(.L_48 - .L_47)
.L_47:
        /*0004*/ 	.word	0x00000082


	//----- nvinfo : EIATTR_KPARAM_INFO
	.align		4
.L_48:
        /*0008*/ 	.byte	0x04, 0x17
        /*000a*/ 	.short	(.L_50 - .L_49)
.L_49:
        /*000c*/ 	.word	0x00000000
        /*0010*/ 	.short	0x0002
        /*0012*/ 	.short	0x0010
        /*0014*/ 	.byte	0x00, 0xf5, 0x21, 0x00


	//----- nvinfo : EIATTR_KPARAM_INFO
	.align		4
.L_50:
        /*0018*/ 	.byte	0x04, 0x17
        /*001a*/ 	.short	(.L_52 - .L_51)
.L_51:
        /*001c*/ 	.word	0x00000000
        /*0020*/ 	.short	0x0001
        /*0022*/ 	.short	0x0008
        /*0024*/ 	.byte	0x00, 0xf5, 0x21, 0x00


	//----- nvinfo : EIATTR_KPARAM_INFO
	.align		4
.L_52:
        /*0028*/ 	.byte	0x04, 0x17
        /*002a*/ 	.short	(.L_54 - .L_53)
.L_53:
        /*002c*/ 	.word	0x00000000
        /*0030*/ 	.short	0x0000
        /*0032*/ 	.short	0x0000
        /*0034*/ 	.byte	0x00, 0xf5, 0x21, 0x00


	//----- nvinfo : EIATTR_SPARSE_MMA_MASK
	.align		4
.L_54:
        /*0038*/ 	.byte	0x03, 0x50
        /*003a*/ 	.short	0x0000


	//----- nvinfo : EIATTR_MAXREG_COUNT
	.align		4
        /*003c*/ 	.byte	0x03, 0x1b
        /*003e*/ 	.short	0x00ff


	//----- nvinfo : EIATTR_MERCURY_ISA_VERSION
	.align		4
        /*0040*/ 	.byte	0x03, 0x5f
        /*0042*/ 	.short	0x0101


	//----- nvinfo : EIATTR_VRC_CTA_INIT_COUNT
	.align		4
        /*0044*/ 	.byte	0x02, 0x4a
	.zero		1
	.zero		1


	//----- nvinfo : EIATTR_EXIT_INSTR_OFFSETS
	.align		4
        /*0048*/ 	.byte	0x04, 0x1c
        /*004a*/ 	.short	(.L_56 - .L_55)


	//   ....[0]....
.L_55:
        /*004c*/ 	.word	0x000000d0


	//----- nvinfo : EIATTR_CBANK_PARAM_SIZE
	.align		4
.L_56:
        /*0050*/ 	.byte	0x03, 0x19
        /*0052*/ 	.short	0x0018


	//----- nvinfo : EIATTR_PARAM_CBANK
	.align		4
        /*0054*/ 	.byte	0x04, 0x0a
        /*0056*/ 	.short	(.L_58 - .L_57)
	.align		4
.L_57:
        /*0058*/ 	.word	index@(.nv.constant0._Z13parallel_addTPfS_S_)
        /*005c*/ 	.short	0x0380
        /*005e*/ 	.short	0x0018


	//----- nvinfo : EIATTR_SW_WAR
	.align		4
.L_58:
        /*0060*/ 	.byte	0x04, 0x36
        /*0062*/ 	.short	(.L_60 - .L_59)
.L_59:
        /*0064*/ 	.word	0x00000008
.L_60:


//--------------------- .nv.info._Z13parallel_addBPfS_S_ --------------------------
	.section	.nv.info._Z13parallel_addBPfS_S_,"",@"SHT_CUDA_INFO"
	.sectionflags	@""
	.align	4


	//----- nvinfo : EIATTR_CUDA_API_VERSION
	.align		4
        /*0000*/ 	.byte	0x04, 0x37
        /*0002*/ 	.short	(.L_62 - .L_61)
.L_61:
        /*0004*/ 	.word	0x00000082


	//----- nvinfo : EIATTR_KPARAM_INFO
	.align		4
.L_62:
        /*0008*/ 	.byte	0x04, 0x17
        /*000a*/ 	.short	(.L_64 - .L_63)
.L_63:
        /*000c*/ 	.word	0x00000000
        /*0010*/ 	.short	0x0002
        /*0012*/ 	.short	0x0010
        /*0014*/ 	.byte	0x00, 0xf5, 0x21, 0x00


	//----- nvinfo : EIATTR_KPARAM_INFO
	.align		4
.L_64:
        /*0018*/ 	.byte	0x04, 0x17
        /*001a*/ 	.short	(.L_66 - .L_65)
.L_65:
        /*001c*/ 	.word	0x00000000
        /*0020*/ 	.short	0x0001
        /*0022*/ 	.short	0x0008
        /*0024*/ 	.byte	0x00, 0xf5, 0x21, 0x00


	//----- nvinfo : EIATTR_KPARAM_INFO
	.align		4
.L_66:
        /*0028*/ 	.byte	0x04, 0x17
        /*002a*/ 	.short	(.L_68 - .L_67)
.L_67:
        /*002c*/ 	.word	0x00000000
        /*0030*/ 	.short	0x0000
        /*0032*/ 	.short	0x0000
        /*0034*/ 	.byte	0x00, 0xf5, 0x21, 0x00


	//----- nvinfo : EIATTR_SPARSE_MMA_MASK
	.align		4
.L_68:
        /*0038*/ 	.byte	0x03, 0x50
        /*003a*/ 	.short	0x0000


	//----- nvinfo : EIATTR_MAXREG_COUNT
	.align		4
        /*003c*/ 	.byte	0x03, 0x1b
        /*003e*/ 	.short	0x00ff


	//----- nvinfo : EIATTR_MERCURY_ISA_VERSION
	.align		4
        /*0040*/ 	.byte	0x03, 0x5f
        /*0042*/ 	.short	0x0101


	//----- nvinfo : EIATTR_VRC_CTA_INIT_COUNT
	.align		4
        /*0044*/ 	.byte	0x02, 0x4a
	.zero		1
	.zero		1


	//----- nvinfo : EIATTR_EXIT_INSTR_OFFSETS
	.align		4
        /*0048*/ 	.byte	0x04, 0x1c
        /*004a*/ 	.short	(.L_70 - .L_69)


	//   ....[0]....
.L_69:
        /*004c*/ 	.word	0x000000e0


	//----- nvinfo : EIATTR_CBANK_PARAM_SIZE
	.align		4
.L_70:
        /*0050*/ 	.byte	0x03, 0x19
        /*0052*/ 	.short	0x0018


	//----- nvinfo : EIATTR_PARAM_CBANK
	.align		4
        /*0054*/ 	.byte	0x04, 0x0a
        /*0056*/ 	.short	(.L_72 - .L_71)
	.align		4
.L_71:
        /*0058*/ 	.word	index@(.nv.constant0._Z13parallel_addBPfS_S_)
        /*005c*/ 	.short	0x0380
        /*005e*/ 	.short	0x0018


	//----- nvinfo : EIATTR_SW_WAR
	.align		4
.L_72:
        /*0060*/ 	.byte	0x04, 0x36
        /*0062*/ 	.short	(.L_74 - .L_73)
.L_73:
        /*0064*/ 	.word	0x00000008
.L_74:


//--------------------- .nv.info._Z9vectoraddPfS_S_i --------------------------
	.section	.nv.info._Z9vectoraddPfS_S_i,"",@"SHT_CUDA_INFO"
	.sectionflags	@""
	.align	4


	//----- nvinfo : EIATTR_CUDA_API_VERSION
	.align		4
        /*0000*/ 	.byte	0x04, 0x37
        /*0002*/ 	.short	(.L_76 - .L_75)
.L_75:
        /*0004*/ 	.word	0x00000082


	//----- nvinfo : EIATTR_KPARAM_INFO
	.align		4
.L_76:
        /*0008*/ 	.byte	0x04, 0x17
        /*000a*/ 	.short	(.L_78 - .L_77)
.L_77:
        /*000c*/ 	.word	0x00000000
        /*0010*/ 	.short	0x0003
        /*0012*/ 	.short	0x0018
        /*0014*/ 	.byte	0x00, 0xf0, 0x11, 0x00


	//----- nvinfo : EIATTR_KPARAM_INFO
	.align		4
.L_78:
        /*0018*/ 	.byte	0x04, 0x17
        /*001a*/ 	.short	(.L_80 - .L_79)
.L_79:
        /*001c*/ 	.word	0x00000000
        /*0020*/ 	.short	0x0002
        /*0022*/ 	.short	0x0010
        /*0024*/ 	.byte	0x00, 0xf5, 0x21, 0x00


	//----- nvinfo : EIATTR_KPARAM_INFO
	.align		4
.L_80:
        /*0028*/ 	.byte	0x04, 0x17
        /*002a*/ 	.short	(.L_82 - .L_81)
.L_81:
        /*002c*/ 	.word	0x00000000
        /*0030*/ 	.short	0x0001
        /*0032*/ 	.short	0x0008
        /*0034*/ 	.byte	0x00, 0xf5, 0x21, 0x00


	//----- nvinfo : EIATTR_KPARAM_INFO
	.align		4
.L_82:
        /*0038*/ 	.byte	0x04, 0x17
        /*003a*/ 	.short	(.L_84 - .L_83)
.L_83:
        /*003c*/ 	.word	0x00000000
        /*0040*/ 	.short	0x0000
        /*0042*/ 	.short	0x0000
        /*0044*/ 	.byte	0x00, 0xf5, 0x21, 0x00


	//----- nvinfo : EIATTR_SPARSE_MMA_MASK
	.align		4
.L_84:
        /*0048*/ 	.byte	0x03, 0x50
        /*004a*/ 	.short	0x0000


	//----- nvinfo : EIATTR_MAXREG_COUNT
	.align		4
        /*004c*/ 	.byte	0x03, 0x1b
        /*004e*/ 	.short	0x00ff


	//----- nvinfo : EIATTR_MERCURY_ISA_VERSION
	.align		4
        /*0050*/ 	.byte	0x03, 0x5f
        /*0052*/ 	.short	0x0101


	//----- nvinfo : EIATTR_VRC_CTA_INIT_COUNT
	.align		4
        /*0054*/ 	.byte	0x02, 0x4a
	.zero		1
	.zero		1


	//----- nvinfo : EIATTR_EXIT_INSTR_OFFSETS
	.align		4
        /*0058*/ 	.byte	0x04, 0x1c
        /*005a*/ 	.short	(.L_86 - .L_85)


	//   ....[0]....
.L_85:
        /*005c*/ 	.word	0x00000030


	//   ....[1]....
        /*0060*/ 	.word	0x00000680


	//   ....[2]....
        /*0064*/ 	.word	0x00000940


	//   ....[3]....
        /*0068*/ 	.word	0x00000b00


	//   ....[4]....
        /*006c*/ 	.word	0x00000ce0


	//----- nvinfo : EIATTR_CBANK_PARAM_SIZE
	.align		4
.L_86:
        /*0070*/ 	.byte	0x03, 0x19
        /*0072*/ 	.short	0x001c


	//----- nvinfo : EIATTR_PARAM_CBANK
	.align		4
        /*0074*/ 	.byte	0x04, 0x0a
        /*0076*/ 	.short	(.L_88 - .L_87)
	.align		4
.L_87:
        /*0078*/ 	.word	index@(.nv.constant0._Z9vectoraddPfS_S_i)
        /*007c*/ 	.short	0x0380
        /*007e*/ 	.short	0x001c


	//----- nvinfo : EIATTR_SW_WAR
	.align		4
.L_88:
        /*0080*/ 	.byte	0x04, 0x36
        /*0082*/ 	.short	(.L_90 - .L_89)
.L_89:
        /*0084*/ 	.word	0x00000008
.L_90:


//--------------------- .nv.info._Z10cuda_hellov  --------------------------
	.section	.nv.info._Z10cuda_hellov,"",@"SHT_CUDA_INFO"
	.sectionflags	@""
	.align	4


	//----- nvinfo : EIATTR_CUDA_API_VERSION
	.align		4
        /*0000*/ 	.byte	0x04, 0x37
        /*0002*/ 	.short	(.L_92 - .L_91)
.L_91:
        /*0004*/ 	.word	0x00000082


	//----- nvinfo : EIATTR_SPARSE_MMA_MASK
	.align		4
.L_92:
        /*0008*/ 	.byte	0x03, 0x50
        /*000a*/ 	.short	0x0000


	//----- nvinfo : EIATTR_MAXREG_COUNT
	.align		4
        /*000c*/ 	.byte	0x03, 0x1b
        /*000e*/ 	.short	0x00ff


	//----- nvinfo : EIATTR_EXTERNS
	.align		4
        /*0010*/ 	.byte	0x04, 0x0f
        /*0012*/ 	.short	(.L_94 - .L_93)


	//   ....[0]....
	.align		4
.L_93:
        /*0014*/ 	.word	index@(vprintf)


	//----- nvinfo : EIATTR_MERCURY_ISA_VERSION
	.align		4
.L_94:
        /*0018*/ 	.byte	0x03, 0x5f
        /*001a*/ 	.short	0x0101


	//----- nvinfo : EIATTR_VRC_CTA_INIT_COUNT
	.align		4
        /*001c*/ 	.byte	0x02, 0x4a
	.zero		1
	.zero		1


	//----- nvinfo : EIATTR_SYSCALL_OFFSETS
	.align		4
        /*0020*/ 	.byte	0x04, 0x46
        /*0022*/ 	.short	(.L_96 - .L_95)


	//   ....[0]....
.L_95:
        /*0024*/ 	.word	0x00000080


	//----- nvinfo : EIATTR_EXIT_INSTR_OFFSETS
	.align		4
.L_96:
        /*0028*/ 	.byte	0x04, 0x1c
        /*002a*/ 	.short	(.L_98 - .L_97)


	//   ....[0]....
.L_97:
        /*002c*/ 	.word	0x00000090


	//----- nvinfo : EIATTR_SW_WAR
	.align		4
.L_98:
        /*0030*/ 	.byte	0x04, 0x36
        /*0032*/ 	.short	(.L_100 - .L_99)
.L_99:
        /*0034*/ 	.word	0x00000008
.L_100:


//--------------------- .nv.callgraph             --------------------------
	.section	.nv.callgraph,"",@"SHT_CUDA_CALLGRAPH"
	.align	4
	.sectionentsize	8
	.align		4
        /*0000*/ 	.word	0x00000000
	.align		4
        /*0004*/ 	.word	0xffffffff
	.align		4
        /*0008*/ 	.word	index@(_Z10cuda_hellov)
	.align		4
        /*000c*/ 	.word	index@(vprintf)
	.align		4
        /*0010*/ 	.word	0x00000000
	.align		4
        /*0014*/ 	.word	0xfffffffe
	.align		4
        /*0018*/ 	.word	0x00000000
	.align		4
        /*001c*/ 	.word	0xfffffffd
	.align		4
        /*0020*/ 	.word	0x00000000
	.align		4
        /*0024*/ 	.word	0xfffffffc


//--------------------- .nv.constant4             --------------------------
	.section	.nv.constant4,"a",@progbits
	.align	8
	.align		8
.nv.constant4:
        /*0000*/ 	.dword	$str
	.align		8
        /*0008*/ 	.dword	vprintf


//--------------------- .text._Z12parallel_addPfS_S_i --------------------------
	.section	.text._Z12parallel_addPfS_S_i,"ax",@progbits
	.align	128
        .global         _Z12parallel_addPfS_S_i
        .type           _Z12parallel_addPfS_S_i,@function
        .size           _Z12parallel_addPfS_S_i,(.L_x_11 - _Z12parallel_addPfS_S_i)
        .other          _Z12parallel_addPfS_S_i,@"STO_CUDA_ENTRY STV_DEFAULT"
_Z12parallel_addPfS_S_i:
.text._Z12parallel_addPfS_S_i:
[----:B------:R-:W-:Y:S01]  /*0000*/  LDC R1, c[0x0][0x37c] ;  /* 0x0000df00ff017b82 */ /* 0x000fe20000000800 */
[----:B------:R-:W0:Y:S07]  /*0010*/  S2R R9, SR_TID.X ;  /* 0x0000000000097919 */ /* 0x000e2e0000002100 */
[----:B------:R-:W0:Y:S01]  /*0020*/  S2UR UR6, SR_CTAID.X ;  /* 0x00000000000679c3 */ /* 0x000e220000002500 */
[----:B------:R-:W1:Y:S07]  /*0030*/  LDCU.64 UR4, c[0x0][0x358] ;  /* 0x00006b00ff0477ac */ /* 0x000e6e0008000a00 */
[----:B------:R-:W0:Y:S08]  /*0040*/  LDC R0, c[0x0][0x360] ;  /* 0x0000d800ff007b82 */ /* 0x000e300000000800 */
[----:B------:R-:W2:Y:S08]  /*0050*/  LDC.64 R2, c[0x0][0x388] ;  /* 0x0000e200ff027b82 */ /* 0x000eb00000000a00 */
[----:B------:R-:W3:Y:S01]  /*0060*/  LDC.64 R4, c[0x0][0x390] ;  /* 0x0000e400ff047b82 */ /* 0x000ee20000000a00 */
[----:B0-----:R-:W-:-:S07]  /*0070*/  IMAD R9, R0, UR6, R9 ;  /* 0x0000000600097c24 */ /* 0x001fce000f8e0209 */
[----:B------:R-:W0:Y:S01]  /*0080*/  LDC.64 R6, c[0x0][0x380] ;  /* 0x0000e000ff067b82 */ /* 0x000e220000000a00 */
[----:B--2---:R-:W-:-:S06]  /*0090*/  IMAD.WIDE R2, R9, 0x4, R2 ;  /* 0x0000000409027825 */ /* 0x004fcc00078e0202 */
[----:B-1----:R-:W2:Y:S01]  /*00a0*/  LDG.E R2, desc[UR4][R2.64] ;  /* 0x0000000402027981 */ /* 0x002ea2000c1e1900 */
[----:B---3--:R-:W-:-:S06]  /*00b0*/  IMAD.WIDE R4, R9, 0x4, R4 ;  /* 0x0000000409047825 */ /* 0x008fcc00078e0204 */
[----:B------:R-:W2:Y:S01]  /*00c0*/  LDG.E R5, desc[UR4][R4.64] ;  /* 0x0000000404057981 */ /* 0x000ea2000c1e1900 */
[----:B0-----:R-:W-:-:S04]  /*00d0*/  IMAD.WIDE R6, R9, 0x4, R6 ;  /* 0x0000000409067825 */ /* 0x001fc800078e0206 */
[----:B--2---:R-:W-:-:S05]  /*00e0*/  FADD R9, R2, R5 ;  /* 0x0000000502097221 */ /* 0x004fca0000000000 */
[----:B------:R-:W-:Y:S01]  /*00f0*/  STG.E desc[UR4][R6.64], R9 ;  /* 0x0000000906007986 */ /* 0x000fe2000c101904 */
[----:B------:R-:W-:Y:S05]  /*0100*/  EXIT ;  /* 0x000000000000794d */ /* 0x000fea0003800000 */
.L_x_0:
[----:B------:R-:W-:-:S00]  /*0110*/  BRA `(.L_x_0) ;  /* 0xfffffffc00fc7947 */ /* 0x000fc0000383ffff */
[----:B------:R-:W-:-:S00]  /*0120*/  NOP ;  /* 0x0000000000007918 */ /* 0x000fc00000000000 */
        /* <DEDUP_REMOVED lines=13> */
.L_x_11:


//--------------------- .text._Z13parallel_addTPfS_S_ --------------------------
	.section	.text._Z13parallel_addTPfS_S_,"ax",@progbits
	.align	128
        .global         _Z13parallel_addTPfS_S_
        .type           _Z13parallel_addTPfS_S_,@function
        .size           _Z13parallel_addTPfS_S_,(.L_x_12 - _Z13parallel_addTPfS_S_)
        .other          _Z13parallel_addTPfS_S_,@"STO_CUDA_ENTRY STV_DEFAULT"
_Z13parallel_addTPfS_S_:
.text._Z13parallel_addTPfS_S_:
[----:B------:R-:W-:Y:S01]  /*0000*/  LDC R1, c[0x0][0x37c] ;  /* 0x0000df00ff017b82 */ /* 0x000fe20000000800 */
[----:B------:R-:W0:Y:S07]  /*0010*/  S2R R9, SR_TID.X ;  /* 0x0000000000097919 */ /* 0x000e2e0000002100 */
[----:B------:R-:W0:Y:S01]  /*0020*/  LDC.64 R2, c[0x0][0x388] ;  /* 0x0000e200ff027b82 */ /* 0x000e220000000a00 */
[----:B------:R-:W1:Y:S07]  /*0030*/  LDCU.64 UR4, c[0x0][0x358] ;  /* 0x00006b00ff0477ac */ /* 0x000e6e0008000a00 */
[----:B------:R-:W2:Y:S08]  /*0040*/  LDC.64 R4, c[0x0][0x390] ;  /* 0x0000e400ff047b82 */ /* 0x000eb00000000a00 */
[----:B------:R-:W3:Y:S01]  /*0050*/  LDC.64 R6, c[0x0][0x380] ;  /* 0x0000e000ff067b82 */ /* 0x000ee20000000a00 */
[----:B0-----:R-:W-:-:S04]  /*0060*/  IMAD.WIDE.U32 R2, R9, 0x4, R2 ;  /* 0x0000000409027825 */ /* 0x001fc800078e0002 */
[C---:B--2---:R-:W-:Y:S02]  /*0070*/  IMAD.WIDE.U32 R4, R9.reuse, 0x4, R4 ;  /* 0x0000000409047825 */ /* 0x044fe400078e0004 */
[----:B-1----:R-:W2:Y:S04]  /*0080*/  LDG.E R2, desc[UR4][R2.64] ;  /* 0x0000000402027981 */ /* 0x002ea8000c1e1900 */
[----:B------:R-:W2:Y:S01]  /*0090*/  LDG.E R5, desc[UR4][R4.64] ;  /* 0x0000000404057981 */ /* 0x000ea2000c1e1900 */
[----:B---3--:R-:W-:-:S04]  /*00a0*/  IMAD.WIDE.U32 R6, R9, 0x4, R6 ;  /* 0x0000000409067825 */ /* 0x008fc800078e0006 */
[----:B--2---:R-:W-:-:S05]  /*00b0*/  FADD R9, R2, R5 ;  /* 0x0000000502097221 */ /* 0x004fca0000000000 */
[----:B------:R-:W-:Y:S01]  /*00c0*/  STG.E desc[UR4][R6.64], R9 ;  /* 0x0000000906007986 */ /* 0x000fe2000c101904 */
[----:B------:R-:W-:Y:S05]  /*00d0*/  EXIT ;  /* 0x000000000000794d */ /* 0x000fea0003800000 */
.L_x_1:
        /* <DEDUP_REMOVED lines=10> */
.L_x_12:


//--------------------- .text._Z13parallel_addBPfS_S_ --------------------------
	.section	.text._Z13parallel_addBPfS_S_,"ax",@progbits
	.align	128
        .global         _Z13parallel_addBPfS_S_
        .type           _Z13parallel_addBPfS_S_,@function
        .size           _Z13parallel_addBPfS_S_,(.L_x_13 - _Z13parallel_addBPfS_S_)
        .other          _Z13parallel_addBPfS_S_,@"STO_CUDA_ENTRY STV_DEFAULT"
_Z13parallel_addBPfS_S_:
.text._Z13parallel_addBPfS_S_:
[----:B------:R-:W-:Y:S01]  /*0000*/  LDC R1, c[0x0][0x37c] ;  /* 0x0000df00ff017b82 */ /* 0x000fe20000000800 */
[----:B------:R-:W0:Y:S07]  /*0010*/  S2R R7, SR_CTAID.X ;  /* 0x0000000000077919 */ /* 0x000e2e0000002500 */
[----:B------:R-:W0:Y:S01]  /*0020*/  LDC.64 R2, c[0x0][0x388] ;  /* 0x0000e200ff027b82 */ /* 0x000e220000000a00 */
[----:B------:R-:W1:Y:S07]  /*0030*/  LDCU.64 UR4, c[0x0][0x358] ;  /* 0x00006b00ff0477ac */ /* 0x000e6e0008000a00 */
[----:B------:R-:W2:Y:S01]  /*0040*/  LDC.64 R4, c[0x0][0x390] ;  /* 0x0000e400ff047b82 */ /* 0x000ea20000000a00 */
[----:B0-----:R-:W-:-:S04]  /*0050*/  IMAD.WIDE.U32 R2, R7, 0x4, R2 ;  /* 0x0000000407027825 */ /* 0x001fc800078e0002 */
[----:B--2---:R-:W-:Y:S02]  /*0060*/  IMAD.WIDE.U32 R4, R7, 0x4, R4 ;  /* 0x0000000407047825 */ /* 0x004fe400078e0004 */
[----:B-1----:R-:W2:Y:S01]  /*0070*/  LDG.E R2, desc[UR4][R2.64] ;  /* 0x0000000402027981 */ /* 0x002ea2000c1e1900 */
[----:B------:R-:W0:Y:S03]  /*0080*/  LDC.64 R6, c[0x0][0x380] ;  /* 0x0000e000ff067b82 */ /* 0x000e260000000a00 */
[----:B------:R-:W2:Y:S01]  /*0090*/  LDG.E R5, desc[UR4][R4.64] ;  /* 0x0000000404057981 */ /* 0x000ea2000c1e1900 */
[----:B------:R-:W0:Y:S02]  /*00a0*/  S2R R9, SR_TID.X ;  /* 0x0000000000097919 */ /* 0x000e240000002100 */
[----:B0-----:R-:W-:-:S04]  /*00b0*/  IMAD.WIDE.U32 R6, R9, 0x4, R6 ;  /* 0x0000000409067825 */ /* 0x001fc800078e0006 */
[----:B--2---:R-:W-:-:S05]  /*00c0*/  FADD R9, R2, R5 ;  /* 0x0000000502097221 */ /* 0x004fca0000000000 */
[----:B------:R-:W-:Y:S01]  /*00d0*/  STG.E desc[UR4][R6.64], R9 ;  /* 0x0000000906007986 */ /* 0x000fe2000c101904 */
[----:B------:R-:W-:Y:S05]  /*00e0*/  EXIT ;  /* 0x000000000000794d */ /* 0x000fea0003800000 */
.L_x_2:
        /* <DEDUP_REMOVED lines=9> */
.L_x_13:


//--------------------- .text._Z9vectoraddPfS_S_i --------------------------
	.section	.text._Z9vectoraddPfS_S_i,"ax",@progbits
	.align	128
        .global         _Z9vectoraddPfS_S_i
        .type           _Z9vectoraddPfS_S_i,@function
        .size           _Z9vectoraddPfS_S_i,(.L_x_14 - _Z9vectoraddPfS_S_i)
        .other          _Z9vectoraddPfS_S_i,@"STO_CUDA_ENTRY STV_DEFAULT"
_Z9vectoraddPfS_S_i:
.text._Z9vectoraddPfS_S_i:
[----:B------:R-:W-:Y:S08]  /*0000*/  LDC R1, c[0x0][0x37c] ;  /* 0x0000df00ff017b82 */ /* 0x000ff00000000800 */
[----:B------:R-:W0:Y:S02]  /*0010*/  LDC R2, c[0x0][0x398] ;  /* 0x0000e600ff027b82 */ /* 0x000e240000000800 */
[----:B0-----:R-:W-:-:S13]  /*0020*/  ISETP.GE.AND P0, PT, R2, 0x1, PT ;  /* 0x000000010200780c */ /* 0x001fda0003f06270 */
[----:B------:R-:W-:Y:S05]  /*0030*/  @!P0 EXIT ;  /* 0x000000000000894d */ /* 0x000fea0003800000 */
[C---:B------:R-:W-:Y:S01]  /*0040*/  ISETP.GE.U32.AND P1, PT, R2.reuse, 0x10, PT ;  /* 0x000000100200780c */ /* 0x040fe20003f26070 */
[----:B------:R-:W0:Y:S01]  /*0050*/  LDCU.64 UR10, c[0x0][0x358] ;  /* 0x00006b00ff0a77ac */ /* 0x000e220008000a00 */
[----:B------:R-:W-:Y:S01]  /*0060*/  LOP3.LUT R12, R2, 0xf, RZ, 0xc0, !PT ;  /* 0x0000000f020c7812 */ /* 0x000fe200078ec0ff */
[----:B------:R-:W-:-:S03]  /*0070*/  HFMA2 R0, -RZ, RZ, 0, 0 ;  /* 0x00000000ff007431 */ /* 0x000fc600000001ff */
[----:B------:R-:W-:-:S07]  /*0080*/  ISETP.NE.AND P0, PT, R12, RZ, PT ;  /* 0x000000ff0c00720c */ /* 0x000fce0003f05270 */
[----:B------:R-:W-:Y:S06]  /*0090*/  @!P1 BRA `(.L_x_3) ;  /* 0x0000000400789947 */ /* 0x000fec0003800000 */
[----:B------:R-:W1:Y:S01]  /*00a0*/  LDCU.128 UR12, c[0x0][0x380] ;  /* 0x00007000ff0c77ac */ /* 0x000e620008000c00 */
[----:B------:R-:W-:Y:S01]  /*00b0*/  LOP3.LUT R0, R2, 0x7ffffff0, RZ, 0xc0, !PT ;  /* 0x7ffffff002007812 */ /* 0x000fe200078ec0ff */
[----:B------:R-:W2:Y:S03]  /*00c0*/  LDCU.64 UR6, c[0x0][0x390] ;  /* 0x00007200ff0677ac */ /* 0x000ea60008000a00 */
[----:B------:R-:W-:Y:S01]  /*00d0*/  IADD3 R3, PT, PT, -R0, RZ, RZ ;  /* 0x000000ff00037210 */ /* 0x000fe20007ffe1ff */
[----:B-1----:R-:W-:Y:S02]  /*00e0*/  UIADD3 UR8, UP0, UPT, UR14, 0x20, URZ ;  /* 0x000000200e087890 */ /* 0x002fe4000ff1e0ff */
[----:B------:R-:W-:Y:S02]  /*00f0*/  UIADD3 UR4, UP2, UPT, UR12, 0x20, URZ ;  /* 0x000000200c047890 */ /* 0x000fe4000ff5e0ff */
[----:B--2---:R-:W-:-:S02]  /*0100*/  UIADD3 UR6, UP1, UPT, UR6, 0x20, URZ ;  /* 0x0000002006067890 */ /* 0x004fc4000ff3e0ff */
[----:B------:R-:W-:Y:S01]  /*0110*/  UIADD3.X UR9, UPT, UPT, URZ, UR15, URZ, UP0, !UPT ;  /* 0x0000000fff097290 */ /* 0x000fe200087fe4ff */
[----:B------:R-:W-:Y:S01]  /*0120*/  MOV R16, UR8 ;  /* 0x0000000800107c02 */ /* 0x000fe20008000f00 */
[----:B------:R-:W-:Y:S01]  /*0130*/  UIADD3.X UR5, UPT, UPT, URZ, UR13, URZ, UP2, !UPT ;  /* 0x0000000dff057290 */ /* 0x000fe200097fe4ff */
[----:B------:R-:W-:Y:S01]  /*0140*/  MOV R10, UR4 ;  /* 0x00000004000a7c02 */ /* 0x000fe20008000f00 */
[----:B------:R-:W-:Y:S01]  /*0150*/  UIADD3.X UR7, UPT, UPT, URZ, UR7, URZ, UP1, !UPT ;  /* 0x00000007ff077290 */ /* 0x000fe20008ffe4ff */
[----:B------:R-:W-:Y:S01]  /*0160*/  IMAD.U32 R11, RZ, RZ, UR6 ;  /* 0x00000006ff0b7e24 */ /* 0x000fe2000f8e00ff */
[----:B------:R-:W-:Y:S02]  /*0170*/  MOV R5, UR9 ;  /* 0x0000000900057c02 */ /* 0x000fe40008000f00 */
[----:B------:R-:W-:Y:S02]  /*0180*/  IMAD.U32 R13, RZ, RZ, UR5 ;  /* 0x00000005ff0d7e24 */ /* 0x000fe4000f8e00ff */
[----:B------:R-:W-:-:S07]  /*0190*/  MOV R14, UR7 ;  /* 0x00000007000e7c02 */ /* 0x000fce0008000f00 */
.L_x_4:
[----:B------:R-:W-:Y:S02]  /*01a0*/  MOV R4, R16 ;  /* 0x0000001000047202 */ /* 0x000fe40000000f00 */
[----:B------:R-:W-:Y:S02]  /*01b0*/  MOV R6, R11 ;  /* 0x0000000b00067202 */ /* 0x000fe40000000f00 */
[----:B------:R-:W-:Y:S01]  /*01c0*/  MOV R7, R14 ;  /* 0x0000000e00077202 */ /* 0x000fe20000000f00 */
[----:B0-2---:R-:W2:Y:S04]  /*01d0*/  LDG.E R8, desc[UR10][R4.64+-0x20] ;  /* 0xffffe00a04087981 */ /* 0x005ea8000c1e1900 */
[----:B------:R-:W2:Y:S02]  /*01e0*/  LDG.E R9, desc[UR10][R6.64+-0x20] ;  /* 0xffffe00a06097981 */ /* 0x000ea4000c1e1900 */
[----:B--2---:R-:W-:Y:S01]  /*01f0*/  FADD R11, R8, R9 ;  /* 0x00000009080b7221 */ /* 0x004fe20000000000 */
[----:B------:R-:W-:Y:S01]  /*0200*/  IMAD.MOV.U32 R8, RZ, RZ, R10 ;  /* 0x000000ffff087224 */ /* 0x000fe200078e000a */
[----:B------:R-:W-:-:S05]  /*0210*/  MOV R9, R13 ;  /* 0x0000000d00097202 */ /* 0x000fca0000000f00 */
[----:B------:R0:W-:Y:S04]  /*0220*/  STG.E desc[UR10][R8.64+-0x20], R11 ;  /* 0xffffe00b08007986 */ /* 0x0001e8000c10190a */
[----:B------:R-:W2:Y:S04]  /*0230*/  LDG.E R10, desc[UR10][R4.64+-0x1c] ;  /* 0xffffe40a040a7981 */ /* 0x000ea8000c1e1900 */
[----:B------:R-:W2:Y:S02]  /*0240*/  LDG.E R13, desc[UR10][R6.64+-0x1c] ;  /* 0xffffe40a060d7981 */ /* 0x000ea4000c1e1900 */
[----:B--2---:R-:W-:-:S05]  /*0250*/  FADD R13, R10, R13 ;  /* 0x0000000d0a0d7221 */ /* 0x004fca0000000000 */
[----:B------:R1:W-:Y:S04]  /*0260*/  STG.E desc[UR10][R8.64+-0x1c], R13 ;  /* 0xffffe40d08007986 */ /* 0x0003e8000c10190a */
[----:B------:R-:W2:Y:S04]  /*0270*/  LDG.E R10, desc[UR10][R4.64+-0x18] ;  /* 0xffffe80a040a7981 */ /* 0x000ea8000c1e1900 */
[----:B------:R-:W2:Y:S02]  /*0280*/  LDG.E R15, desc[UR10][R6.64+-0x18] ;  /* 0xffffe80a060f7981 */ /* 0x000ea4000c1e1900 */
[----:B--2---:R-:W-:-:S05]  /*0290*/  FADD R15, R10, R15 ;  /* 0x0000000f0a0f7221 */ /* 0x004fca0000000000 */
[----:B------:R2:W-:Y:S04]  /*02a0*/  STG.E desc[UR10][R8.64+-0x18], R15 ;  /* 0xffffe80f08007986 */ /* 0x0005e8000c10190a */
[----:B------:R-:W3:Y:S04]  /*02b0*/  LDG.E R10, desc[UR10][R4.64+-0x14] ;  /* 0xffffec0a040a7981 */ /* 0x000ee8000c1e1900 */
[----:B------:R-:W3:Y:S02]  /*02c0*/  LDG.E R17, desc[UR10][R6.64+-0x14] ;  /* 0xffffec0a06117981 */ /* 0x000ee4000c1e1900 */
[----:B---3--:R-:W-:-:S05]  /*02d0*/  FADD R17, R10, R17 ;  /* 0x000000110a117221 */ /* 0x008fca0000000000 */
[----:B------:R3:W-:Y:S04]  /*02e0*/  STG.E desc[UR10][R8.64+-0x14], R17 ;  /* 0xffffec1108007986 */ /* 0x0007e8000c10190a */
[----:B------:R-:W4:Y:S04]  /*02f0*/  LDG.E R10, desc[UR10][R4.64+-0x10] ;  /* 0xfffff00a040a7981 */ /* 0x000f28000c1e1900 */
[----:B0-----:R-:W4:Y:S02]  /*0300*/  LDG.E R11, desc[UR10][R6.64+-0x10] ;  /* 0xfffff00a060b7981 */ /* 0x001f24000c1e1900 */
[----:B----4-:R-:W-:-:S05]  /*0310*/  FADD R11, R10, R11 ;  /* 0x0000000b0a0b7221 */ /* 0x010fca0000000000 */
[----:B------:R0:W-:Y:S04]  /*0320*/  STG.E desc[UR10][R8.64+-0x10], R11 ;  /* 0xfffff00b08007986 */ /* 0x0001e8000c10190a */
[----:B------:R-:W4:Y:S04]  /*0330*/  LDG.E R10, desc[UR10][R4.64+-0xc] ;  /* 0xfffff40a040a7981 */ /* 0x000f28000c1e1900 */
[----:B-1----:R-:W4:Y:S02]  /*0340*/  LDG.E R13, desc[UR10][R6.64+-0xc] ;  /* 0xfffff40a060d7981 */ /* 0x002f24000c1e1900 */
[----:B----4-:R-:W-:-:S05]  /*0350*/  FADD R13, R10, R13 ;  /* 0x0000000d0a0d7221 */ /* 0x010fca0000000000 */
[----:B------:R1:W-:Y:S04]  /*0360*/  STG.E desc[UR10][R8.64+-0xc], R13 ;  /* 0xfffff40d08007986 */ /* 0x0003e8000c10190a */
[----:B------:R-:W4:Y:S04]  /*0370*/  LDG.E R10, desc[UR10][R4.64+-0x8] ;  /* 0xfffff80a040a7981 */ /* 0x000f28000c1e1900 */
[----:B--2---:R-:W4:Y:S02]  /*0380*/  LDG.E R15, desc[UR10][R6.64+-0x8] ;  /* 0xfffff80a060f7981 */ /* 0x004f24000c1e1900 */
[----:B----4-:R-:W-:-:S05]  /*0390*/  FADD R15, R10, R15 ;  /* 0x0000000f0a0f7221 */ /* 0x010fca0000000000 */
[----:B------:R2:W-:Y:S04]  /*03a0*/  STG.E desc[UR10][R8.64+-0x8], R15 ;  /* 0xfffff80f08007986 */ /* 0x0005e8000c10190a */
[----:B------:R-:W4:Y:S04]  /*03b0*/  LDG.E R10, desc[UR10][R4.64+-0x4] ;  /* 0xfffffc0a040a7981 */ /* 0x000f28000c1e1900 */
[----:B---3--:R-:W4:Y:S02]  /*03c0*/  LDG.E R17, desc[UR10][R6.64+-0x4] ;  /* 0xfffffc0a06117981 */ /* 0x008f24000c1e1900 */
[----:B----4-:R-:W-:-:S05]  /*03d0*/  FADD R17, R10, R17 ;  /* 0x000000110a117221 */ /* 0x010fca0000000000 */
        /* <DEDUP_REMOVED lines=26> */
[----:B--2---:R-:W4:Y:S01]  /*0580*/  LDG.E R15, desc[UR10][R6.64+0x18] ;  /* 0x0000180a060f7981 */ /* 0x004f22000c1e1900 */
[----:B------:R-:W-:Y:S01]  /*0590*/  IADD3 R3, PT, PT, R3, 0x10, RZ ;  /* 0x0000001003037810 */ /* 0x000fe20007ffe0ff */
[----:B----4-:R-:W-:-:S05]  /*05a0*/  FADD R15, R10, R15 ;  /* 0x0000000f0a0f7221 */ /* 0x010fca0000000000 */
[----:B------:R2:W-:Y:S04]  /*05b0*/  STG.E desc[UR10][R8.64+0x18], R15 ;  /* 0x0000180f08007986 */ /* 0x0005e8000c10190a */
[----:B------:R4:W5:Y:S04]  /*05c0*/  LDG.E R10, desc[UR10][R4.64+0x1c] ;  /* 0x00001c0a040a7981 */ /* 0x000968000c1e1900 */
[----:B---3--:R-:W5:Y:S01]  /*05d0*/  LDG.E R17, desc[UR10][R6.64+0x1c] ;  /* 0x00001c0a06117981 */ /* 0x008f62000c1e1900 */
[----:B------:R-:W-:Y:S02]  /*05e0*/  ISETP.NE.AND P1, PT, R3, RZ, PT ;  /* 0x000000ff0300720c */ /* 0x000fe40003f25270 */
[----:B0-----:R-:W-:-:S02]  /*05f0*/  IADD3 R11, P3, PT, R6, 0x40, RZ ;  /* 0x00000040060b7810 */ /* 0x001fc40007f7e0ff */
[----:B------:R-:W-:-:S03]  /*0600*/  IADD3 R16, P2, PT, R4, 0x40, RZ ;  /* 0x0000004004107810 */ /* 0x000fc60007f5e0ff */
[----:B------:R-:W-:Y:S01]  /*0610*/  IMAD.X R14, RZ, RZ, R7, P3 ;  /* 0x000000ffff0e7224 */ /* 0x000fe200018e0607 */
[----:B----4-:R-:W-:Y:S01]  /*0620*/  IADD3.X R5, PT, PT, RZ, R5, RZ, P2, !PT ;  /* 0x00000005ff057210 */ /* 0x010fe200017fe4ff */
[----:B-----5:R-:W-:Y:S01]  /*0630*/  FADD R17, R10, R17 ;  /* 0x000000110a117221 */ /* 0x020fe20000000000 */
[----:B------:R-:W-:-:S04]  /*0640*/  IADD3 R10, P4, PT, R8, 0x40, RZ ;  /* 0x00000040080a7810 */ /* 0x000fc80007f9e0ff */
[----:B------:R2:W-:Y:S01]  /*0650*/  STG.E desc[UR10][R8.64+0x1c], R17 ;  /* 0x00001c1108007986 */ /* 0x0005e2000c10190a */
[----:B-1----:R-:W-:Y:S01]  /*0660*/  IADD3.X R13, PT, PT, RZ, R9, RZ, P4, !PT ;  /* 0x00000009ff0d7210 */ /* 0x002fe200027fe4ff */
[----:B------:R-:W-:Y:S07]  /*0670*/  @P1 BRA `(.L_x_4) ;  /* 0xfffffff800c81947 */ /* 0x000fee000383ffff */
.L_x_3:
[----:B0-----:R-:W-:Y:S05]  /*0680*/  @!P0 EXIT ;  /* 0x000000000000894d */ /* 0x001fea0003800000 */
[----:B------:R-:W-:Y:S02]  /*0690*/  ISETP.GE.U32.AND P0, PT, R12, 0x8, PT ;  /* 0x000000080c00780c */ /* 0x000fe40003f06070 */
[----:B------:R-:W-:-:S04]  /*06a0*/  LOP3.LUT R14, R2, 0x7, RZ, 0xc0, !PT ;  /* 0x00000007020e7812 */ /* 0x000fc800078ec0ff */
[----:B------:R-:W-:-:S07]  /*06b0*/  ISETP.NE.AND P1, PT, R14, RZ, PT ;  /* 0x000000ff0e00720c */ /* 0x000fce0003f25270 */
[----:B------:R-:W-:Y:S06]  /*06c0*/  @!P0 BRA `(.L_x_5) ;  /* 0x00000000009c8947 */ /* 0x000fec0003800000 */
[----:B------:R-:W0:Y:S08]  /*06d0*/  LDC.64 R4, c[0x0][0x388] ;  /* 0x0000e200ff047b82 */ /* 0x000e300000000a00 */
[----:B------:R-:W1:Y:S08]  /*06e0*/  LDC.64 R6, c[0x0][0x390] ;  /* 0x0000e400ff067b82 */ /* 0x000e700000000a00 */
[----:B--2---:R-:W2:Y:S01]  /*06f0*/  LDC.64 R8, c[0x0][0x380] ;  /* 0x0000e000ff087b82 */ /* 0x004ea20000000a00 */
[----:B0-----:R-:W-:-:S05]  /*0700*/  IMAD.WIDE.U32 R4, R0, 0x4, R4 ;  /* 0x0000000400047825 */ /* 0x001fca00078e0004 */
[----:B------:R-:W3:Y:S01]  /*0710*/  LDG.E R3, desc[UR10][R4.64] ;  /* 0x0000000a04037981 */ /* 0x000ee2000c1e1900 */
[----:B-1----:R-:W-:-:S05]  /*0720*/  IMAD.WIDE.U32 R6, R0, 0x4, R6 ;  /* 0x0000000400067825 */ /* 0x002fca00078e0006 */
[----:B------:R-:W3:Y:S01]  /*0730*/  LDG.E R10, desc[UR10][R6.64] ;  /* 0x0000000a060a7981 */ /* 0x000ee2000c1e1900 */
[----:B--2---:R-:W-:-:S04]  /*0740*/  IMAD.WIDE.U32 R8, R0, 0x4, R8 ;  /* 0x0000000400087825 */ /* 0x004fc800078e0008 */
[----:B---3--:R-:W-:-:S05]  /*0750*/  FADD R3, R3, R10 ;  /* 0x0000000a03037221 */ /* 0x008fca0000000000 */
        /* <DEDUP_REMOVED lines=13> */
[----:B0-----:R-:W4:Y:S04]  /*0830*/  LDG.E R3, desc[UR10][R4.64+0x10] ;  /* 0x0000100a04037981 */ /* 0x001f28000c1e1900 */
[----:B------:R-:W4:Y:S02]  /*0840*/  LDG.E R10, desc[UR10][R6.64+0x10] ;  /* 0x0000100a060a7981 */ /* 0x000f24000c1e1900 */
        /* <DEDUP_REMOVED lines=10> */
[----:B------:R-:W2:Y:S04]  /*08f0*/  LDG.E R10, desc[UR10][R4.64+0x1c] ;  /* 0x00001c0a040a7981 */ /* 0x000ea8000c1e1900 */
[----:B---3--:R-:W2:Y:S01]  /*0900*/  LDG.E R15, desc[UR10][R6.64+0x1c] ;  /* 0x00001c0a060f7981 */ /* 0x008ea2000c1e1900 */
[----:B------:R-:W-:Y:S01]  /*0910*/  IADD3 R0, PT, PT, R0, 0x8, RZ ;  /* 0x0000000800007810 */ /* 0x000fe20007ffe0ff */
[----:B--2---:R-:W-:-:S05]  /*0920*/  FADD R15, R10, R15 ;  /* 0x0000000f0a0f7221 */ /* 0x004fca0000000000 */
[----:B------:R0:W-:Y:S02]  /*0930*/  STG.E desc[UR10][R8.64+0x1c], R15 ;  /* 0x00001c0f08007986 */ /* 0x0001e4000c10190a */
.L_x_5:
[----:B------:R-:W-:Y:S05]  /*0940*/  @!P1 EXIT ;  /* 0x000000000000994d */ /* 0x000fea0003800000 */
[----:B------:R-:W-:Y:S02]  /*0950*/  ISETP.GE.U32.AND P0, PT, R14, 0x4, PT ;  /* 0x000000040e00780c */ /* 0x000fe40003f06070 */
[----:B------:R-:W-:-:S04]  /*0960*/  LOP3.LUT R2, R2, 0x3, RZ, 0xc0, !PT ;  /* 0x0000000302027812 */ /* 0x000fc800078ec0ff */
[----:B------:R-:W-:-:S07]  /*0970*/  ISETP.NE.AND P1, PT, R2, RZ, PT ;  /* 0x000000ff0200720c */ /* 0x000fce0003f25270 */
[----:B------:R-:W-:Y:S06]  /*0980*/  @!P0 BRA `(.L_x_6) ;  /* 0x00000000005c8947 */ /* 0x000fec0003800000 */
[----:B------:R-:W1:Y:S08]  /*0990*/  LDC.64 R4, c[0x0][0x388] ;  /* 0x0000e200ff047b82 */ /* 0x000e700000000a00 */
[----:B------:R-:W3:Y:S08]  /*09a0*/  LDC.64 R6, c[0x0][0x390] ;  /* 0x0000e400ff067b82 */ /* 0x000ef00000000a00 */
[----:B0-2---:R-:W0:Y:S01]  /*09b0*/  LDC.64 R8, c[0x0][0x380] ;  /* 0x0000e000ff087b82 */ /* 0x005e220000000a00 */
[----:B-1----:R-:W-:-:S05]  /*09c0*/  IMAD.WIDE.U32 R4, R0, 0x4, R4 ;  /* 0x0000000400047825 */ /* 0x002fca00078e0004 */
[----:B------:R-:W2:Y:S01]  /*09d0*/  LDG.E R3, desc[UR10][R4.64] ;  /* 0x0000000a04037981 */ /* 0x000ea2000c1e1900 */
[----:B---3--:R-:W-:-:S05]  /*09e0*/  IMAD.WIDE.U32 R6, R0, 0x4, R6 ;  /* 0x0000000400067825 */ /* 0x008fca00078e0006 */
[----:B------:R-:W2:Y:S01]  /*09f0*/  LDG.E R10, desc[UR10][R6.64] ;  /* 0x0000000a060a7981 */ /* 0x000ea2000c1e1900 */
[----:B0-----:R-:W-:-:S04]  /*0a00*/  IMAD.WIDE.U32 R8, R0, 0x4, R8 ;  /* 0x0000000400087825 */ /* 0x001fc800078e0008 */
[----:B--2---:R-:W-:-:S05]  /*0a10*/  FADD R3, R3, R10 ;  /* 0x0000000a03037221 */ /* 0x004fca0000000000 */
        /* <DEDUP_REMOVED lines=9> */
[----:B------:R-:W2:Y:S04]  /*0ab0*/  LDG.E R10, desc[UR10][R4.64+0xc] ;  /* 0x00000c0a040a7981 */ /* 0x000ea8000c1e1900 */
[----:B------:R-:W2:Y:S01]  /*0ac0*/  LDG.E R15, desc[UR10][R6.64+0xc] ;  /* 0x00000c0a060f7981 */ /* 0x000ea2000c1e1900 */
[----:B------:R-:W-:Y:S01]  /*0ad0*/  IADD3 R0, PT, PT, R0, 0x4, RZ ;  /* 0x0000000400007810 */ /* 0x000fe20007ffe0ff */
[----:B--2---:R-:W-:-:S05]  /*0ae0*/  FADD R15, R10, R15 ;  /* 0x0000000f0a0f7221 */ /* 0x004fca0000000000 */
[----:B------:R1:W-:Y:S02]  /*0af0*/  STG.E desc[UR10][R8.64+0xc], R15 ;  /* 0x00000c0f08007986 */ /* 0x0003e4000c10190a */
.L_x_6:
[----:B------:R-:W-:Y:S05]  /*0b00*/  @!P1 EXIT ;  /* 0x000000000000994d */ /* 0x000fea0003800000 */
[----:B------:R-:W3:Y:S08]  /*0b10*/  LDC.64 R4, c[0x0][0x380] ;  /* 0x0000e000ff047b82 */ /* 0x000ef00000000a00 */
[----:B------:R-:W4:Y:S08]  /*0b20*/  LDC.64 R6, c[0x0][0x390] ;  /* 0x0000e400ff067b82 */ /* 0x000f300000000a00 */
[----:B012---:R-:W0:Y:S01]  /*0b30*/  LDC.64 R8, c[0x0][0x388] ;  /* 0x0000e200ff087b82 */ /* 0x007e220000000a00 */
[----:B---3--:R-:W-:-:S04]  /*0b40*/  IMAD.WIDE.U32 R4, R0, 0x4, R4 ;  /* 0x0000000400047825 */ /* 0x008fc800078e0004 */
[----:B------:R-:W-:Y:S01]  /*0b50*/  IMAD.MOV.U32 R10, RZ, RZ, R4 ;  /* 0x000000ffff0a7224 */ /* 0x000fe200078e0004 */
[----:B------:R-:W-:Y:S01]  /*0b60*/  MOV R13, R5 ;  /* 0x00000005000d7202 */ /* 0x000fe20000000f00 */
[----:B----4-:R-:W-:-:S05]  /*0b70*/  IMAD.WIDE.U32 R6, R0, 0x4, R6 ;  /* 0x0000000400067825 */ /* 0x010fca00078e0006 */
[----:B------:R-:W-:Y:S01]  /*0b80*/  MOV R11, R7 ;  /* 0x00000007000b7202 */ /* 0x000fe20000000f00 */
[----:B0-----:R-:W-:Y:S01]  /*0b90*/  IMAD.WIDE.U32 R8, R0, 0x4, R8 ;  /* 0x0000000400087825 */ /* 0x001fe200078e0008 */
[----:B------:R-:W-:-:S07]  /*0ba0*/  IADD3 R0, PT, PT, -R2, RZ, RZ ;  /* 0x000000ff02007210 */ /* 0x000fce0007ffe1ff */
.L_x_7:
[----:B0-----:R-:W-:Y:S01]  /*0bb0*/  IMAD.MOV.U32 R2, RZ, RZ, R8 ;  /* 0x000000ffff027224 */ /* 0x001fe200078e0008 */
[----:B------:R-:W-:Y:S02]  /*0bc0*/  MOV R5, R11 ;  /* 0x0000000b00057202 */ /* 0x000fe40000000f00 */
[----:B------:R-:W-:Y:S02]  /*0bd0*/  MOV R3, R9 ;  /* 0x0000000900037202 */ /* 0x000fe40000000f00 */
[----:B------:R-:W-:-:S03]  /*0be0*/  MOV R4, R6 ;  /* 0x0000000600047202 */ /* 0x000fc60000000f00 */
[----:B------:R0:W2:Y:S04]  /*0bf0*/  LDG.E R2, desc[UR10][R2.64] ;  /* 0x0000000a02027981 */ /* 0x0000a8000c1e1900 */
[----:B------:R-:W2:Y:S01]  /*0c00*/  LDG.E R5, desc[UR10][R4.64] ;  /* 0x0000000a04057981 */ /* 0x000ea2000c1e1900 */
[----:B------:R-:W-:Y:S02]  /*0c10*/  IADD3 R0, PT, PT, R0, 0x1, RZ ;  /* 0x0000000100007810 */ /* 0x000fe40007ffe0ff */
[----:B------:R-:W-:Y:S02]  /*0c20*/  IADD3 R6, P2, PT, R6, 0x4, RZ ;  /* 0x0000000406067810 */ /* 0x000fe40007f5e0ff */
[----:B------:R-:W-:Y:S01]  /*0c30*/  ISETP.NE.AND P0, PT, R0, RZ, PT ;  /* 0x000000ff0000720c */ /* 0x000fe20003f05270 */
[----:B0-----:R-:W-:Y:S01]  /*0c40*/  IMAD.MOV.U32 R3, RZ, RZ, R13 ;  /* 0x000000ffff037224 */ /* 0x001fe200078e000d */
[----:B------:R-:W-:-:S02]  /*0c50*/  IADD3 R8, P3, PT, R8, 0x4, RZ ;  /* 0x0000000408087810 */ /* 0x000fc40007f7e0ff */
[----:B------:R-:W-:Y:S02]  /*0c60*/  IADD3.X R11, PT, PT, RZ, R11, RZ, P2, !PT ;  /* 0x0000000bff0b7210 */ /* 0x000fe400017fe4ff */
[----:B------:R-:W-:Y:S01]  /*0c70*/  IADD3.X R9, PT, PT, RZ, R9, RZ, P3, !PT ;  /* 0x00000009ff097210 */ /* 0x000fe20001ffe4ff */
[----:B--2---:R-:W-:Y:S01]  /*0c80*/  FADD R7, R2, R5 ;  /* 0x0000000502077221 */ /* 0x004fe20000000000 */
[----:B------:R-:W-:Y:S02]  /*0c90*/  MOV R2, R10 ;  /* 0x0000000a00027202 */ /* 0x000fe40000000f00 */
[----:B------:R-:W-:-:S03]  /*0ca0*/  IADD3 R10, P1, PT, R10, 0x4, RZ ;  /* 0x000000040a0a7810 */ /* 0x000fc60007f3e0ff */
[----:B------:R0:W-:Y:S01]  /*0cb0*/  STG.E desc[UR10][R2.64], R7 ;  /* 0x0000000702007986 */ /* 0x0001e2000c10190a */
[----:B------:R-:W-:Y:S01]  /*0cc0*/  IADD3.X R13, PT, PT, RZ, R13, RZ, P1, !PT ;  /* 0x0000000dff0d7210 */ /* 0x000fe20000ffe4ff */
[----:B------:R-:W-:Y:S08]  /*0cd0*/  @P0 BRA `(.L_x_7) ;  /* 0xfffffffc00b40947 */ /* 0x000ff0000383ffff */
[----:B------:R-:W-:Y:S05]  /*0ce0*/  EXIT ;  /* 0x000000000000794d */ /* 0x000fea0003800000 */
.L_x_8:
        /* <DEDUP_REMOVED lines=9> */
.L_x_14:


//--------------------- .text._Z10cuda_hellov     --------------------------
	.section	.text._Z10cuda_hellov,"ax",@progbits
	.align	128
        .global         _Z10cuda_hellov
        .type           _Z10cuda_hellov,@function
        .size           _Z10cuda_hellov,(.L_x_15 - _Z10cuda_hellov)
        .other          _Z10cuda_hellov,@"STO_CUDA_ENTRY STV_DEFAULT"
_Z10cuda_hellov:
.text._Z10cuda_hellov:
[----:B------:R-:W0:Y:S01]  /*0000*/  LDC R1, c[0x0][0x37c] ;  /* 0x0000df00ff017b82 */ /* 0x000e220000000800 */
[----:B------:R-:W-:Y:S01]  /*0010*/  MOV R0, 0x8 ;  /* 0x0000000800007802 */ /* 0x000fe20000000f00 */
[----:B------:R-:W1:Y:S01]  /*0020*/  LDCU.64 UR4, c[0x4][URZ] ;  /* 0x01000000ff0477ac */ /* 0x000e620008000a00 */
[----:B------:R-:W-:-:S05]  /*0030*/  CS2R R6, SRZ ;  /* 0x0000000000067805 */ /* 0x000fca000001ff00 */
[----:B------:R2:W3:Y:S01]  /*0040*/  LDC.64 R2, c[0x4][R0] ;  /* 0x0100000000027b82 */ /* 0x0004e20000000a00 */
[----:B-1----:R-:W-:Y:S02]  /*0050*/  IMAD.U32 R4, RZ, RZ, UR4 ;  /* 0x00000004ff047e24 */ /* 0x002fe4000f8e00ff */
[----:B--2---:R-:W-:-:S07]  /*0060*/  IMAD.U32 R5, RZ, RZ, UR5 ;  /* 0x00000005ff057e24 */ /* 0x004fce000f8e00ff */
[----:B------:R-:W-:-:S07]  /*0070*/  LEPC R20, `(.L_x_9) ;  /* 0x000000001014794e */ /* 0x000fce0000000000 */
[----:B0--3--:R-:W-:Y:S05]  /*0080*/  CALL.ABS.NOINC R2 ;  /* 0x0000000002007343 */ /* 0x009fea0003c00000 */
.L_x_9:
[----:B------:R-:W-:Y:S05]  /*0090*/  EXIT ;  /* 0x000000000000794d */ /* 0x000fea0003800000 */
.L_x_10:
        /* <DEDUP_REMOVED lines=14> */
.L_x_15:


//--------------------- .nv.global.init           --------------------------
	.section	.nv.global.init,"aw",@progbits
.nv.global.init:
	.type		$str,@object
	.size		$str,(.L_0 - $str)
$str:
        /*0000*/ 	.byte	0x48, 0x65, 0x6c, 0x6c, 0x6f, 0x2c, 0x20, 0x49, 0x27, 0x6d, 0x20, 0x6f, 0x6e, 0x20, 0x74, 0x68
        /*0010*/ 	.byte	0x65, 0x20, 0x67, 0x70, 0x75, 0x00
.L_0:


//--------------------- .nv.shared.reserved.0     --------------------------
	.section	.nv.shared.reserved.0,"aw",@nobits
	.weak		__nv_reservedSMEM_offset_0_alias
	.size		__nv_reservedSMEM_offset_0_alias, 0, 64
	.other		__nv_reservedSMEM_offset_0_alias,@"STO_CUDA_RESERVED_SHARED STV_DEFAULT"
__nv_reservedSMEM_offset_0_alias:
	.zero		0
	.zero		64


//--------------------- .nv.constant0._Z12parallel_addPfS_S_i --------------------------
	.section	.nv.constant0._Z12parallel_addPfS_S_i,"a",@progbits
	.sectionflags	@""
	.align	4
.nv.constant0._Z12parallel_addPfS_S_i:
	.zero		924


//--------------------- .nv.constant0._Z13parallel_addTPfS_S_ --------------------------
	.section	.nv.constant0._Z13parallel_addTPfS_S_,"a",@progbits
	.sectionflags	@""
	.align	4
.nv.constant0._Z13parallel_addTPfS_S_:
	.zero		920


//--------------------- .nv.constant0._Z13parallel_addBPfS_S_ --------------------------
	.section	.nv.constant0._Z13parallel_addBPfS_S_,"a",@progbits
	.sectionflags	@""
	.align	4
.nv.constant0._Z13parallel_addBPfS_S_:
	.zero		920


//--------------------- .nv.constant0._Z9vectoraddPfS_S_i --------------------------
	.section	.nv.constant0._Z9vectoraddPfS_S_i,"a",@progbits
	.sectionflags	@""
	.align	4
.nv.constant0._Z9vectoraddPfS_S_i:
	.zero		924


//--------------------- .nv.constant0._Z10cuda_hellov --------------------------
	.section	.nv.constant0._Z10cuda_hellov,"a",@progbits
	.sectionflags	@""
	.align	4
.nv.constant0._Z10cuda_hellov:
	.zero		896


//--------------------- SYMBOLS --------------------------

	.type		.nv.reservedSmem.offset0,@object
	.size		.nv.reservedSmem.offset0,0x4
	.type		vprintf,@function
